	.headerflags	@"EF_CUDA_TEXMODE_UNIFIED EF_CUDA_64BIT_ADDRESS EF_CUDA_ACCELERATORS EF_CUDA_SM90 EF_CUDA_VIRTUAL_SM(EF_CUDA_SM90)"
	.elftype	@"ET_EXEC"


//--------------------- .nv.info                  --------------------------
	.section	.nv.info,"",@"SHT_CUDA_INFO"
	.align	4


	//----- nvinfo : EIATTR_REGCOUNT
	.align		4
        /*0000*/ 	.byte	0x04, 0x2f
        /*0002*/ 	.short	(.L_1 - .L_0)
	.align		4
.L_0:
        /*0004*/ 	.word	index@(triton_poi_fused_convolution_17)
        /*0008*/ 	.word	0x0000000c


	//----- nvinfo : EIATTR_MIN_STACK_SIZE
	.align		4
.L_1:
        /*000c*/ 	.byte	0x04, 0x12
        /*000e*/ 	.short	(.L_3 - .L_2)
	.align		4
.L_2:
        /*0010*/ 	.word	index@(triton_poi_fused_convolution_17)
        /*0014*/ 	.word	0x00000000


	//----- nvinfo : EIATTR_FRAME_SIZE
	.align		4
.L_3:
        /*0018*/ 	.byte	0x04, 0x11
        /*001a*/ 	.short	(.L_5 - .L_4)
	.align		4
.L_4:
        /*001c*/ 	.word	index@(triton_poi_fused_convolution_17)
        /*0020*/ 	.word	0x00000000


	//----- nvinfo : EIATTR_MIN_STACK_SIZE
	.align		4
.L_5:
        /*0024*/ 	.byte	0x04, 0x12
        /*0026*/ 	.short	(.L_7 - .L_6)
	.align		4
.L_6:
        /*0028*/ 	.word	index@(triton_poi_fused_convolution_17)
        /*002c*/ 	.word	0x00000000
.L_7:


//--------------------- .nv.info.triton_poi_fused_convolution_17 --------------------------
	.section	.nv.info.triton_poi_fused_convolution_17,"",@"SHT_CUDA_INFO"
	.sectionflags	@""
	.align	4


	//----- nvinfo : EIATTR_CUDA_API_VERSION
	.align		4
        /*0000*/ 	.byte	0x04, 0x37
        /*0002*/ 	.short	(.L_9 - .L_8)
.L_8:
        /*0004*/ 	.word	0x0000007c


	//----- nvinfo : EIATTR_KPARAM_INFO
	.align		4
.L_9:
        /*0008*/ 	.byte	0x04, 0x17
        /*000a*/ 	.short	(.L_11 - .L_10)
.L_10:
        /*000c*/ 	.word	0x00000000
        /*0010*/ 	.short	0x0002
        /*0012*/ 	.short	0x0010
        /*0014*/ 	.byte	0x00, 0xf0, 0x11, 0x00


	//----- nvinfo : EIATTR_KPARAM_INFO
	.align		4
.L_11:
        /*0018*/ 	.byte	0x04, 0x17
        /*001a*/ 	.short	(.L_13 - .L_12)
.L_12:
        /*001c*/ 	.word	0x00000000
        /*0020*/ 	.short	0x0001
        /*0022*/ 	.short	0x0008
        /*0024*/ 	.byte	0x00, 0xf4, 0x21, 0x00


	//----- nvinfo : EIATTR_KPARAM_INFO
	.align		4
.L_13:
        /*0028*/ 	.byte	0x04, 0x17
        /*002a*/ 	.short	(.L_15 - .L_14)
.L_14:
        /*002c*/ 	.word	0x00000000
        /*0030*/ 	.short	0x0000
        /*0032*/ 	.short	0x0000
        /*0034*/ 	.byte	0x00, 0xf4, 0x21, 0x00


	//----- nvinfo : EIATTR_SPARSE_MMA_MASK
	.align		4
.L_15:
        /*0038*/ 	.byte	0x03, 0x50
        /*003a*/ 	.short	0x0000


	//----- nvinfo : EIATTR_MAXREG_COUNT
	.align		4
        /*003c*/ 	.byte	0x03, 0x1b
        /*003e*/ 	.short	0x00ff


	//----- nvinfo : EIATTR_EXIT_INSTR_OFFSETS
	.align		4
        /*0040*/ 	.byte	0x04, 0x1c
        /*0042*/ 	.short	(.L_17 - .L_16)


	//   ....[0]....
.L_16:
        /*0044*/ 	.word	0x00000150


	//----- nvinfo : EIATTR_REQNTID
	.align		4
.L_17:
        /*0048*/ 	.byte	0x04, 0x10
        /*004a*/ 	.short	(.L_19 - .L_18)
.L_18:
        /*004c*/ 	.word	0x00000100
        /*0050*/ 	.word	0x00000001
        /*0054*/ 	.word	0x00000001


	//----- nvinfo : EIATTR_CBANK_PARAM_SIZE
	.align		4
.L_19:
        /*0058*/ 	.byte	0x03, 0x19
        /*005a*/ 	.short	0x0014


	//----- nvinfo : EIATTR_PARAM_CBANK
	.align		4
        /*005c*/ 	.byte	0x04, 0x0a
        /*005e*/ 	.short	(.L_21 - .L_20)
	.align		4
.L_20:
        /*0060*/ 	.word	index@(.nv.constant0.triton_poi_fused_convolution_17)
        /*0064*/ 	.short	0x0210
        /*0066*/ 	.short	0x0014


	//----- nvinfo : EIATTR_SW_WAR
	.align		4
.L_21:
        /*0068*/ 	.byte	0x04, 0x36
        /*006a*/ 	.short	(.L_23 - .L_22)
.L_22:
        /*006c*/ 	.word	0x00000008
.L_23:


//--------------------- .nv.callgraph             --------------------------
	.section	.nv.callgraph,"",@"SHT_CUDA_CALLGRAPH"
	.align	4
	.sectionentsize	8
	.align		4
        /*0000*/ 	.word	0x00000000
	.align		4
        /*0004*/ 	.word	0xffffffff
	.align		4
        /*0008*/ 	.word	0x00000000
	.align		4
        /*000c*/ 	.word	0xfffffffe
	.align		4
        /*0010*/ 	.word	0x00000000
	.align		4
        /*0014*/ 	.word	0xfffffffd
	.align		4
        /*0018*/ 	.word	0x00000000
	.align		4
        /*001c*/ 	.word	0xfffffffc


//--------------------- .text.triton_poi_fused_convolution_17 --------------------------
	.section	.text.triton_poi_fused_convolution_17,"ax",@progbits
	.align	128
        .global         triton_poi_fused_convolution_17
        .type           triton_poi_fused_convolution_17,@function
        .size           triton_poi_fused_convolution_17,(.L_x_1 - triton_poi_fused_convolution_17)
        .other          triton_poi_fused_convolution_17,@"STO_CUDA_ENTRY STV_DEFAULT"
triton_poi_fused_convolution_17:
.text.triton_poi_fused_convolution_17:
[----:B------:R-:W-:Y:S01]  /*0000*/  LDC R1, c[0x0][0x28] ;  /* 0x00000a00ff017b82 */ /* 0x000fe20000000800 */
[----:B------:R-:W1:Y:S07]  /*0010*/  S2R R0, SR_TID.X ;  /* 0x0000000000007919 */ /* 0x000e6e0000002100 */
[----:B------:R-:W2:Y:S01]  /*0020*/  LDC.64 R4, c[0x0][0x218] ;  /* 0x00008600ff047b82 */ /* 0x000ea20000000a00 */
[----:B------:R-:W-:Y:S01]  /*0030*/  ULDC.64 UR4, c[0x0][0x208] ;  /* 0x0000820000047ab9 */ /* 0x000fe20000000a00 */
[----:B------:R-:W3:Y:S06]  /*0040*/  S2R R7, SR_CTAID.X ;  /* 0x0000000000077919 */ /* 0x000eec0000002500 */
[----:B------:R-:W4:Y:S01]  /*0050*/  LDC.64 R2, c[0x0][0x210] ;  /* 0x00008400ff027b82 */ /* 0x000f220000000a00 */
[----:B-1----:R-:W-:Y:S01]  /*0060*/  IMAD.SHL.U32 R0, R0, 0x2, RZ ;  /* 0x0000000200007824 */ /* 0x002fe200078e00ff */
[----:B---3--:R-:W-:-:S04]  /*0070*/  SHF.R.S32.HI R6, RZ, 0x16, R7 ;  /* 0x00000016ff067819 */ /* 0x008fc80000011407 */
[----:B------:R-:W-:-:S04]  /*0080*/  LOP3.LUT R0, R0, 0x1fe, RZ, 0xc0, !PT ;  /* 0x000001fe00007812 */ /* 0x000fc800078ec0ff */
[----:B------:R-:W-:Y:S02]  /*0090*/  LEA R7, R7, R0, 0x9 ;  /* 0x0000000007077211 */ /* 0x000fe400078e48ff */
[----:B------:R-:W-:-:S03]  /*00a0*/  SGXT R0, R6, 0x1 ;  /* 0x000000010600781a */ /* 0x000fc60000000200 */
[----:B----4-:R-:W-:Y:S01]  /*00b0*/  IMAD.WIDE R2, R7, 0x4, R2 ;  /* 0x0000000407027825 */ /* 0x010fe200078e0202 */
[----:B------:R-:W-:-:S04]  /*00c0*/  LEA.HI R0, R0, R7, RZ, 0xa ;  /* 0x0000000700007211 */ /* 0x000fc800078f50ff */
[----:B------:R-:W-:-:S05]  /*00d0*/  LOP3.LUT R0, R0, 0xfffffc00, RZ, 0xc0, !PT ;  /* 0xfffffc0000007812 */ /* 0x000fca00078ec0ff */
[----:B------:R-:W-:Y:S02]  /*00e0*/  IMAD.IADD R9, R7, 0x1, -R0 ;  /* 0x0000000107097824 */ /* 0x000fe400078e0a00 */
[----:B------:R-:W3:Y:S02]  /*00f0*/  LDG.E.64 R6, desc[UR4][R2.64] ;  /* 0x0000000402067981 */ /* 0x000ee4000c1e1b00 */
[----:B--2---:R-:W-:-:S06]  /*0100*/  IMAD.WIDE R4, R9, 0x4, R4 ;  /* 0x0000000409047825 */ /* 0x004fcc00078e0204 */
[----:B------:R-:W3:Y:S02]  /*0110*/  LDG.E.EL.64 R4, desc[UR4][R4.64] ;  /* 0x0000000404047981 */ /* 0x000ee4000c2e1b00 */
[----:B---3--:R-:W-:Y:S01]  /*0120*/  FADD R6, R6, R4 ;  /* 0x0000000406067221 */ /* 0x008fe20000000000 */
[----:B------:R-:W-:-:S05]  /*0130*/  FADD R7, R7, R5 ;  /* 0x0000000507077221 */ /* 0x000fca0000000000 */
[----:B------:R-:W-:Y:S01]  /*0140*/  STG.E.64 desc[UR4][R2.64], R6 ;  /* 0x0000000602007986 */ /* 0x000fe2000c101b04 */
[----:B------:R-:W-:Y:S05]  /*0150*/  EXIT ;  /* 0x000000000000794d */ /* 0x000fea0003800000 */
.L_x_0:
[----:B------:R-:W-:-:S00]  /*0160*/  BRA `(.L_x_0) ;  /* 0xfffffffc00fc7947 */ /* 0x000fc0000383ffff */
[----:B------:R-:W-:-:S00]  /*0170*/  NOP ;  /* 0x0000000000007918 */ /* 0x000fc00000000000 */
        /* <DEDUP_REMOVED lines=8> */
.L_x_1:


//--------------------- .nv.constant0.triton_poi_fused_convolution_17 --------------------------
	.section	.nv.constant0.triton_poi_fused_convolution_17,"a",@progbits
	.sectionflags	@""
	.align	4
.nv.constant0.triton_poi_fused_convolution_17:
	.zero		548
